//
// Generated by NVIDIA NVVM Compiler
//
// Compiler Build ID: CL-36424714
// Cuda compilation tools, release 13.0, V13.0.88
// Based on NVVM 20.0.0
//

.version 9.0
.target sm_100
.address_size 64

	// .globl	_Z6matmulPfS_ii

.visible .entry _Z6matmulPfS_ii(
	.param .u64 .ptr .align 1 _Z6matmulPfS_ii_param_0,
	.param .u64 .ptr .align 1 _Z6matmulPfS_ii_param_1,
	.param .u32 _Z6matmulPfS_ii_param_2,
	.param .u32 _Z6matmulPfS_ii_param_3
)
{


	ret;

}


// ===== COMPILED SASS (sm_100) =====

	.target	sm_100

	.elftype	@"ET_EXEC"


//--------------------- .note.nv.tkinfo           --------------------------
	.section	.note.nv.tkinfo,"",@"SHT_NOTE"
	.sectionflags	@"SHF_NOTE_NV_TKINFO"
	.tkinfo
        /*0018*/ 	.word	0x00000002
        /*0030*/ 	.string	""
        /*0030*/ 	.string	"ptxas"
        /*0030*/ 	.string	"Cuda compilation tools, release 13.0, V13.0.88"
        /*0030*/ 	.string	"Build cuda_13.0.r13.0/compiler.36424714_0"
        /*0030*/ 	.string	"-arch sm_100 -m 64 "



//--------------------- .note.nv.cuinfo           --------------------------
	.section	.note.nv.cuinfo,"",@"SHT_NOTE"
	.sectionflags	@"SHF_NOTE_NV_CUINFO"
        /*0018*/ 	.short	0x0002
        /*001a*/ 	.short	0x0064
        /*001c*/ 	.short	0x0082
	.zero		2


//--------------------- .nv.info                  --------------------------
	.section	.nv.info,"",@"SHT_CUDA_INFO"
	.align	4


	//----- nvinfo : EIATTR_REGCOUNT
	.align		4
        /*0000*/ 	.byte	0x04, 0x2f
        /*0002*/ 	.short	(.L_1 - .L_0)
	.align		4
.L_0:
        /*0004*/ 	.word	index@(_Z6matmulPfS_ii)
        /*0008*/ 	.word	0x00000004


	//----- nvinfo : EIATTR_FRAME_SIZE
	.align		4
.L_1:
        /*000c*/ 	.byte	0x04, 0x11
        /*000e*/ 	.short	(.L_3 - .L_2)
	.align		4
.L_2:
        /*0010*/ 	.word	index@(_Z6matmulPfS_ii)
        /*0014*/ 	.word	0x00000000


	//----- nvinfo : EIATTR_MIN_STACK_SIZE
	.align		4
.L_3:
        /*0018*/ 	.byte	0x04, 0x12
        /*001a*/ 	.short	(.L_5 - .L_4)
	.align		4
.L_4:
        /*001c*/ 	.word	index@(_Z6matmulPfS_ii)
        /*0020*/ 	.word	0x00000000
.L_5:


//--------------------- .nv.compat                --------------------------
	.section	.nv.compat,"",@"SHT_CUDA_COMPAT_INFO"
	.align	4
        /*0000*/ 	.byte	0x02, 0x09, 0x00, 0x00, 0x02, 0x02, 0x01, 0x00, 0x02, 0x05, 0x05, 0x00, 0x03, 0x07, 0x01, 0x01
        /*0010*/ 	.byte	0x02, 0x03, 0x00, 0x00, 0x02, 0x06, 0x01, 0x00, 0x04, 0x0b, 0x08, 0x00, 0x09, 0x00, 0x00, 0x00
        /*0020*/ 	.byte	0x00, 0x00, 0x00, 0x00


//--------------------- .nv.info._Z6matmulPfS_ii  --------------------------
	.section	.nv.info._Z6matmulPfS_ii,"",@"SHT_CUDA_INFO"
	.sectionflags	@""
	.align	4


	//----- nvinfo : EIATTR_CUDA_API_VERSION
	.align		4
        /*0000*/ 	.byte	0x04, 0x37
        /*0002*/ 	.short	(.L_7 - .L_6)
.L_6:
        /*0004*/ 	.word	0x00000082


	//----- nvinfo : EIATTR_KPARAM_INFO
	.align		4
.L_7:
        /*0008*/ 	.byte	0x04, 0x17
        /*000a*/ 	.short	(.L_9 - .L_8)
.L_8:
        /*000c*/ 	.word	0x00000000
        /*0010*/ 	.short	0x0003
        /*0012*/ 	.short	0x0014
        /*0014*/ 	.byte	0x00, 0xf0, 0x11, 0x00


	//----- nvinfo : EIATTR_KPARAM_INFO
	.align		4
.L_9:
        /*0018*/ 	.byte	0x04, 0x17
        /*001a*/ 	.short	(.L_11 - .L_10)
.L_10:
        /*001c*/ 	.word	0x00000000
        /*0020*/ 	.short	0x0002
        /*0022*/ 	.short	0x0010
        /*0024*/ 	.byte	0x00, 0xf0, 0x11, 0x00


	//----- nvinfo : EIATTR_KPARAM_INFO
	.align		4
.L_11:
        /*0028*/ 	.byte	0x04, 0x17
        /*002a*/ 	.short	(.L_13 - .L_12)
.L_12:
        /*002c*/ 	.word	0x00000000
        /*0030*/ 	.short	0x0001
        /*0032*/ 	.short	0x0008
        /*0034*/ 	.byte	0x00, 0xf5, 0x21, 0x00


	//----- nvinfo : EIATTR_KPARAM_INFO
	.align		4
.L_13:
        /*0038*/ 	.byte	0x04, 0x17
        /*003a*/ 	.short	(.L_15 - .L_14)
.L_14:
        /*003c*/ 	.word	0x00000000
        /*0040*/ 	.short	0x0000
        /*0042*/ 	.short	0x0000
        /*0044*/ 	.byte	0x00, 0xf5, 0x21, 0x00


	//----- nvinfo : EIATTR_SPARSE_MMA_MASK
	.align		4
.L_15:
        /*0048*/ 	.byte	0x03, 0x50
        /*004a*/ 	.short	0x0000


	//----- nvinfo : EIATTR_MAXREG_COUNT
	.align		4
        /*004c*/ 	.byte	0x03, 0x1b
        /*004e*/ 	.short	0x00ff


	//----- nvinfo : EIATTR_MERCURY_ISA_VERSION
	.align		4
        /*0050*/ 	.byte	0x03, 0x5f
        /*0052*/ 	.short	0x0101


	//----- nvinfo : EIATTR_VRC_CTA_INIT_COUNT
	.align		4
        /*0054*/ 	.byte	0x02, 0x4a
	.zero		1
	.zero		1


	//----- nvinfo : EIATTR_EXIT_INSTR_OFFSETS
	.align		4
        /*0058*/ 	.byte	0x04, 0x1c
        /*005a*/ 	.short	(.L_17 - .L_16)


	//   ....[0]....
.L_16:
        /*005c*/ 	.word	0x00000010


	//----- nvinfo : EIATTR_CBANK_PARAM_SIZE
	.align		4
.L_17:
        /*0060*/ 	.byte	0x03, 0x19
        /*0062*/ 	.short	0x0018


	//----- nvinfo : EIATTR_PARAM_CBANK
	.align		4
        /*0064*/ 	.byte	0x04, 0x0a
        /*0066*/ 	.short	(.L_19 - .L_18)
	.align		4
.L_18:
        /*0068*/ 	.word	index@(.nv.constant0._Z6matmulPfS_ii)
        /*006c*/ 	.short	0x0380
        /*006e*/ 	.short	0x0018


	//----- nvinfo : EIATTR_SW_WAR
	.align		4
.L_19:
        /*0070*/ 	.byte	0x04, 0x36
        /*0072*/ 	.short	(.L_21 - .L_20)
.L_20:
        /*0074*/ 	.word	0x00000008
.L_21:


//--------------------- .nv.callgraph             --------------------------
	.section	.nv.callgraph,"",@"SHT_CUDA_CALLGRAPH"
	.align	4
	.sectionentsize	8
	.align		4
        /*0000*/ 	.word	0x00000000
	.align		4
        /*0004*/ 	.word	0xffffffff
	.align		4
        /*0008*/ 	.word	0x00000000
	.align		4
        /*000c*/ 	.word	0xfffffffe
	.align		4
        /*0010*/ 	.word	0x00000000
	.align		4
        /*0014*/ 	.word	0xfffffffd
	.align		4
        /*0018*/ 	.word	0x00000000
	.align		4
        /*001c*/ 	.word	0xfffffffc


//--------------------- .text._Z6matmulPfS_ii     --------------------------
	.section	.text._Z6matmulPfS_ii,"ax",@progbits
	.align	128
        .global         _Z6matmulPfS_ii
        .type           _Z6matmulPfS_ii,@function
        .size           _Z6matmulPfS_ii,(.L_x_1 - _Z6matmulPfS_ii)
        .other          _Z6matmulPfS_ii,@"STO_CUDA_ENTRY STV_DEFAULT"
_Z6matmulPfS_ii:
.text._Z6matmulPfS_ii:
[----:B------:R-:W-:Y:S01]  /*0000*/  LDC R1, c[0x0][0x37c] ;  /* 0x0000df00ff017b82 */ /* 0x000fe20000000800 */
[----:B------:R-:W-:Y:S05]  /*0010*/  EXIT ;  /* 0x000000000000794d */ /* 0x000fea0003800000 */
.L_x_0:
[----:B------:R-:W-:-:S00]  /*0020*/  BRA `(.L_x_0) ;  /* 0xfffffffc00fc7947 */ /* 0x000fc0000383ffff */
[----:B------:R-:W-:-:S00]  /*0030*/  NOP ;  /* 0x0000000000007918 */ /* 0x000fc00000000000 */
        /* <DEDUP_REMOVED lines=12> */
.L_x_1:


//--------------------- .nv.shared.reserved.0     --------------------------
	.section	.nv.shared.reserved.0,"aw",@nobits
	.weak		__nv_reservedSMEM_offset_0_alias
	.size		__nv_reservedSMEM_offset_0_alias, 0, 64
	.other		__nv_reservedSMEM_offset_0_alias,@"STO_CUDA_RESERVED_SHARED STV_DEFAULT"
__nv_reservedSMEM_offset_0_alias:
	.zero		0
	.zero		64


//--------------------- .nv.constant0._Z6matmulPfS_ii --------------------------
	.section	.nv.constant0._Z6matmulPfS_ii,"a",@progbits
	.sectionflags	@""
	.align	4
.nv.constant0._Z6matmulPfS_ii:
	.zero		920


//--------------------- SYMBOLS --------------------------

	.type		.nv.reservedSmem.offset0,@object
	.size		.nv.reservedSmem.offset0,0x4
